//
// Generated by NVIDIA NVVM Compiler
//
// Compiler Build ID: CL-36424714
// Cuda compilation tools, release 13.0, V13.0.88
// Based on NVVM 20.0.0
//

.version 9.0
.target sm_100
.address_size 64

	// .globl	_Z24product_reduction_kernelPKfPfiiii

.visible .entry _Z24product_reduction_kernelPKfPfiiii(
	.param .u64 .ptr .align 1 _Z24product_reduction_kernelPKfPfiiii_param_0,
	.param .u64 .ptr .align 1 _Z24product_reduction_kernelPKfPfiiii_param_1,
	.param .u32 _Z24product_reduction_kernelPKfPfiiii_param_2,
	.param .u32 _Z24product_reduction_kernelPKfPfiiii_param_3,
	.param .u32 _Z24product_reduction_kernelPKfPfiiii_param_4,
	.param .u32 _Z24product_reduction_kernelPKfPfiiii_param_5
)
{
	.reg .pred 	%p<14>;
	.reg .b32 	%r<50>;
	.reg .b32 	%f<83>;
	.reg .b64 	%rd<43>;

	ld.param.u64 	%rd3, [_Z24product_reduction_kernelPKfPfiiii_param_0];
	ld.param.u64 	%rd2, [_Z24product_reduction_kernelPKfPfiiii_param_1];
	ld.param.u32 	%r26, [_Z24product_reduction_kernelPKfPfiiii_param_2];
	ld.param.u32 	%r27, [_Z24product_reduction_kernelPKfPfiiii_param_3];
	ld.param.u32 	%r28, [_Z24product_reduction_kernelPKfPfiiii_param_4];
	ld.param.u32 	%r29, [_Z24product_reduction_kernelPKfPfiiii_param_5];
	cvta.to.global.u64 	%rd1, %rd3;
	setp.ne.s32 	%p1, %r29, 1;
	@%p1 bra 	$L__BB0_16;
	mov.u32 	%r30, %tid.x;
	mov.u32 	%r31, %ntid.x;
	mov.u32 	%r32, %ctaid.x;
	mad.lo.s32 	%r33, %r32, %r31, %r30;
	div.s32 	%r1, %r33, %r28;
	mul.lo.s32 	%r34, %r1, %r28;
	sub.s32 	%r2, %r33, %r34;
	setp.ge.s32 	%p2, %r1, %r26;
	setp.lt.s32 	%p3, %r28, 0;
	or.pred  	%p4, %p3, %p2;
	@%p4 bra 	$L__BB0_16;
	setp.lt.s32 	%p5, %r27, 1;
	mov.f32 	%f82, 0f3F800000;
	@%p5 bra 	$L__BB0_15;
	mul.lo.s32 	%r3, %r1, %r27;
	and.b32  	%r4, %r27, 15;
	setp.lt.u32 	%p6, %r27, 16;
	mov.f32 	%f82, 0f3F800000;
	mov.b32 	%r46, 0;
	@%p6 bra 	$L__BB0_6;
	and.b32  	%r46, %r27, 2147483632;
	neg.s32 	%r44, %r46;
	mad.lo.s32 	%r43, %r34, %r27, %r2;
	shl.b32 	%r8, %r28, 4;
	mov.f32 	%f82, 0f3F800000;
	mul.wide.u32 	%rd6, %r28, 4;
$L__BB0_5:
	.pragma "nounroll";
	mul.wide.s32 	%rd4, %r43, 4;
	add.s64 	%rd5, %rd1, %rd4;
	ld.global.f32 	%f18, [%rd5];
	mul.f32 	%f19, %f82, %f18;
	add.s64 	%rd7, %rd5, %rd6;
	ld.global.f32 	%f20, [%rd7];
	mul.f32 	%f21, %f19, %f20;
	add.s64 	%rd8, %rd7, %rd6;
	ld.global.f32 	%f22, [%rd8];
	mul.f32 	%f23, %f21, %f22;
	add.s64 	%rd9, %rd8, %rd6;
	ld.global.f32 	%f24, [%rd9];
	mul.f32 	%f25, %f23, %f24;
	add.s64 	%rd10, %rd9, %rd6;
	ld.global.f32 	%f26, [%rd10];
	mul.f32 	%f27, %f25, %f26;
	add.s64 	%rd11, %rd10, %rd6;
	ld.global.f32 	%f28, [%rd11];
	mul.f32 	%f29, %f27, %f28;
	add.s64 	%rd12, %rd11, %rd6;
	ld.global.f32 	%f30, [%rd12];
	mul.f32 	%f31, %f29, %f30;
	add.s64 	%rd13, %rd12, %rd6;
	ld.global.f32 	%f32, [%rd13];
	mul.f32 	%f33, %f31, %f32;
	add.s64 	%rd14, %rd13, %rd6;
	ld.global.f32 	%f34, [%rd14];
	mul.f32 	%f35, %f33, %f34;
	add.s64 	%rd15, %rd14, %rd6;
	ld.global.f32 	%f36, [%rd15];
	mul.f32 	%f37, %f35, %f36;
	add.s64 	%rd16, %rd15, %rd6;
	ld.global.f32 	%f38, [%rd16];
	mul.f32 	%f39, %f37, %f38;
	add.s64 	%rd17, %rd16, %rd6;
	ld.global.f32 	%f40, [%rd17];
	mul.f32 	%f41, %f39, %f40;
	add.s64 	%rd18, %rd17, %rd6;
	ld.global.f32 	%f42, [%rd18];
	mul.f32 	%f43, %f41, %f42;
	add.s64 	%rd19, %rd18, %rd6;
	ld.global.f32 	%f44, [%rd19];
	mul.f32 	%f45, %f43, %f44;
	add.s64 	%rd20, %rd19, %rd6;
	ld.global.f32 	%f46, [%rd20];
	mul.f32 	%f47, %f45, %f46;
	add.s64 	%rd21, %rd20, %rd6;
	ld.global.f32 	%f48, [%rd21];
	mul.f32 	%f82, %f47, %f48;
	add.s32 	%r44, %r44, 16;
	add.s32 	%r43, %r43, %r8;
	setp.ne.s32 	%p7, %r44, 0;
	@%p7 bra 	$L__BB0_5;
$L__BB0_6:
	setp.eq.s32 	%p8, %r4, 0;
	@%p8 bra 	$L__BB0_15;
	and.b32  	%r14, %r27, 7;
	setp.lt.u32 	%p9, %r4, 8;
	@%p9 bra 	$L__BB0_9;
	add.s32 	%r37, %r46, %r3;
	mad.lo.s32 	%r38, %r37, %r28, %r2;
	mul.wide.s32 	%rd22, %r38, 4;
	add.s64 	%rd23, %rd1, %rd22;
	ld.global.f32 	%f50, [%rd23];
	mul.f32 	%f51, %f82, %f50;
	mul.wide.u32 	%rd24, %r28, 4;
	add.s64 	%rd25, %rd23, %rd24;
	ld.global.f32 	%f52, [%rd25];
	mul.f32 	%f53, %f51, %f52;
	add.s64 	%rd26, %rd25, %rd24;
	ld.global.f32 	%f54, [%rd26];
	mul.f32 	%f55, %f53, %f54;
	add.s64 	%rd27, %rd26, %rd24;
	ld.global.f32 	%f56, [%rd27];
	mul.f32 	%f57, %f55, %f56;
	add.s64 	%rd28, %rd27, %rd24;
	ld.global.f32 	%f58, [%rd28];
	mul.f32 	%f59, %f57, %f58;
	add.s64 	%rd29, %rd28, %rd24;
	ld.global.f32 	%f60, [%rd29];
	mul.f32 	%f61, %f59, %f60;
	add.s64 	%rd30, %rd29, %rd24;
	ld.global.f32 	%f62, [%rd30];
	mul.f32 	%f63, %f61, %f62;
	add.s64 	%rd31, %rd30, %rd24;
	ld.global.f32 	%f64, [%rd31];
	mul.f32 	%f82, %f63, %f64;
	add.s32 	%r46, %r46, 8;
$L__BB0_9:
	setp.eq.s32 	%p10, %r14, 0;
	@%p10 bra 	$L__BB0_15;
	and.b32  	%r17, %r27, 3;
	setp.lt.u32 	%p11, %r14, 4;
	@%p11 bra 	$L__BB0_12;
	add.s32 	%r39, %r46, %r3;
	mad.lo.s32 	%r40, %r39, %r28, %r2;
	mul.wide.s32 	%rd32, %r40, 4;
	add.s64 	%rd33, %rd1, %rd32;
	ld.global.f32 	%f66, [%rd33];
	mul.f32 	%f67, %f82, %f66;
	mul.wide.u32 	%rd34, %r28, 4;
	add.s64 	%rd35, %rd33, %rd34;
	ld.global.f32 	%f68, [%rd35];
	mul.f32 	%f69, %f67, %f68;
	add.s64 	%rd36, %rd35, %rd34;
	ld.global.f32 	%f70, [%rd36];
	mul.f32 	%f71, %f69, %f70;
	add.s64 	%rd37, %rd36, %rd34;
	ld.global.f32 	%f72, [%rd37];
	mul.f32 	%f82, %f71, %f72;
	add.s32 	%r46, %r46, 4;
$L__BB0_12:
	setp.eq.s32 	%p12, %r17, 0;
	@%p12 bra 	$L__BB0_15;
	add.s32 	%r41, %r46, %r3;
	mad.lo.s32 	%r49, %r28, %r41, %r2;
	neg.s32 	%r48, %r17;
$L__BB0_14:
	.pragma "nounroll";
	mul.wide.s32 	%rd38, %r49, 4;
	add.s64 	%rd39, %rd1, %rd38;
	ld.global.f32 	%f73, [%rd39];
	mul.f32 	%f82, %f82, %f73;
	add.s32 	%r49, %r49, %r28;
	add.s32 	%r48, %r48, 1;
	setp.ne.s32 	%p13, %r48, 0;
	@%p13 bra 	$L__BB0_14;
$L__BB0_15:
	mad.lo.s32 	%r42, %r1, %r28, %r2;
	cvta.to.global.u64 	%rd40, %rd2;
	mul.wide.s32 	%rd41, %r42, 4;
	add.s64 	%rd42, %rd40, %rd41;
	st.global.f32 	[%rd42], %f82;
$L__BB0_16:
	ret;

}


// ===== COMPILED SASS (sm_100) =====

	.target	sm_100

	.elftype	@"ET_EXEC"


//--------------------- .note.nv.tkinfo           --------------------------
	.section	.note.nv.tkinfo,"",@"SHT_NOTE"
	.sectionflags	@"SHF_NOTE_NV_TKINFO"
	.tkinfo
        /*0018*/ 	.word	0x00000002
        /*0030*/ 	.string	""
        /*0030*/ 	.string	"ptxas"
        /*0030*/ 	.string	"Cuda compilation tools, release 13.0, V13.0.88"
        /*0030*/ 	.string	"Build cuda_13.0.r13.0/compiler.36424714_0"
        /*0030*/ 	.string	"-arch sm_100 -m 64 "



//--------------------- .note.nv.cuinfo           --------------------------
	.section	.note.nv.cuinfo,"",@"SHT_NOTE"
	.sectionflags	@"SHF_NOTE_NV_CUINFO"
        /*0018*/ 	.short	0x0002
        /*001a*/ 	.short	0x0064
        /*001c*/ 	.short	0x0082
	.zero		2


//--------------------- .nv.info                  --------------------------
	.section	.nv.info,"",@"SHT_CUDA_INFO"
	.align	4


	//----- nvinfo : EIATTR_REGCOUNT
	.align		4
        /*0000*/ 	.byte	0x04, 0x2f
        /*0002*/ 	.short	(.L_1 - .L_0)
	.align		4
.L_0:
        /*0004*/ 	.word	index@(_Z24product_reduction_kernelPKfPfiiii)
        /*0008*/ 	.word	0x00000020


	//----- nvinfo : EIATTR_FRAME_SIZE
	.align		4
.L_1:
        /*000c*/ 	.byte	0x04, 0x11
        /*000e*/ 	.short	(.L_3 - .L_2)
	.align		4
.L_2:
        /*0010*/ 	.word	index@(_Z24product_reduction_kernelPKfPfiiii)
        /*0014*/ 	.word	0x00000000


	//----- nvinfo : EIATTR_MIN_STACK_SIZE
	.align		4
.L_3:
        /*0018*/ 	.byte	0x04, 0x12
        /*001a*/ 	.short	(.L_5 - .L_4)
	.align		4
.L_4:
        /*001c*/ 	.word	index@(_Z24product_reduction_kernelPKfPfiiii)
        /*0020*/ 	.word	0x00000000
.L_5:


//--------------------- .nv.compat                --------------------------
	.section	.nv.compat,"",@"SHT_CUDA_COMPAT_INFO"
	.align	4
        /*0000*/ 	.byte	0x02, 0x09, 0x00, 0x00, 0x02, 0x02, 0x01, 0x00, 0x02, 0x05, 0x05, 0x00, 0x03, 0x07, 0x01, 0x01
        /*0010*/ 	.byte	0x02, 0x03, 0x00, 0x00, 0x02, 0x06, 0x01, 0x00, 0x04, 0x0b, 0x08, 0x00, 0x09, 0x00, 0x00, 0x00
        /*0020*/ 	.byte	0x00, 0x00, 0x00, 0x00


//--------------------- .nv.info._Z24product_reduction_kernelPKfPfiiii --------------------------
	.section	.nv.info._Z24product_reduction_kernelPKfPfiiii,"",@"SHT_CUDA_INFO"
	.sectionflags	@""
	.align	4


	//----- nvinfo : EIATTR_CUDA_API_VERSION
	.align		4
        /*0000*/ 	.byte	0x04, 0x37
        /*0002*/ 	.short	(.L_7 - .L_6)
.L_6:
        /*0004*/ 	.word	0x00000082


	//----- nvinfo : EIATTR_KPARAM_INFO
	.align		4
.L_7:
        /*0008*/ 	.byte	0x04, 0x17
        /*000a*/ 	.short	(.L_9 - .L_8)
.L_8:
        /*000c*/ 	.word	0x00000000
        /*0010*/ 	.short	0x0005
        /*0012*/ 	.short	0x001c
        /*0014*/ 	.byte	0x00, 0xf0, 0x11, 0x00


	//----- nvinfo : EIATTR_KPARAM_INFO
	.align		4
.L_9:
        /*0018*/ 	.byte	0x04, 0x17
        /*001a*/ 	.short	(.L_11 - .L_10)
.L_10:
        /*001c*/ 	.word	0x00000000
        /*0020*/ 	.short	0x0004
        /*0022*/ 	.short	0x0018
        /*0024*/ 	.byte	0x00, 0xf0, 0x11, 0x00


	//----- nvinfo : EIATTR_KPARAM_INFO
	.align		4
.L_11:
        /*0028*/ 	.byte	0x04, 0x17
        /*002a*/ 	.short	(.L_13 - .L_12)
.L_12:
        /*002c*/ 	.word	0x00000000
        /*0030*/ 	.short	0x0003
        /*0032*/ 	.short	0x0014
        /*0034*/ 	.byte	0x00, 0xf0, 0x11, 0x00


	//----- nvinfo : EIATTR_KPARAM_INFO
	.align		4
.L_13:
        /*0038*/ 	.byte	0x04, 0x17
        /*003a*/ 	.short	(.L_15 - .L_14)
.L_14:
        /*003c*/ 	.word	0x00000000
        /*0040*/ 	.short	0x0002
        /*0042*/ 	.short	0x0010
        /*0044*/ 	.byte	0x00, 0xf0, 0x11, 0x00


	//----- nvinfo : EIATTR_KPARAM_INFO
	.align		4
.L_15:
        /*0048*/ 	.byte	0x04, 0x17
        /*004a*/ 	.short	(.L_17 - .L_16)
.L_16:
        /*004c*/ 	.word	0x00000000
        /*0050*/ 	.short	0x0001
        /*0052*/ 	.short	0x0008
        /*0054*/ 	.byte	0x00, 0xf5, 0x21, 0x00


	//----- nvinfo : EIATTR_KPARAM_INFO
	.align		4
.L_17:
        /*0058*/ 	.byte	0x04, 0x17
        /*005a*/ 	.short	(.L_19 - .L_18)
.L_18:
        /*005c*/ 	.word	0x00000000
        /*0060*/ 	.short	0x0000
        /*0062*/ 	.short	0x0000
        /*0064*/ 	.byte	0x00, 0xf5, 0x21, 0x00


	//----- nvinfo : EIATTR_SPARSE_MMA_MASK
	.align		4
.L_19:
        /*0068*/ 	.byte	0x03, 0x50
        /*006a*/ 	.short	0x0000


	//----- nvinfo : EIATTR_MAXREG_COUNT
	.align		4
        /*006c*/ 	.byte	0x03, 0x1b
        /*006e*/ 	.short	0x00ff


	//----- nvinfo : EIATTR_MERCURY_ISA_VERSION
	.align		4
        /*0070*/ 	.byte	0x03, 0x5f
        /*0072*/ 	.short	0x0101


	//----- nvinfo : EIATTR_VRC_CTA_INIT_COUNT
	.align		4
        /*0074*/ 	.byte	0x02, 0x4a
	.zero		1
	.zero		1


	//----- nvinfo : EIATTR_EXIT_INSTR_OFFSETS
	.align		4
        /*0078*/ 	.byte	0x04, 0x1c
        /*007a*/ 	.short	(.L_21 - .L_20)


	//   ....[0]....
.L_20:
        /*007c*/ 	.word	0x00000030


	//   ....[1]....
        /*0080*/ 	.word	0x00000230


	//   ....[2]....
        /*0084*/ 	.word	0x00000b10


	//----- nvinfo : EIATTR_CBANK_PARAM_SIZE
	.align		4
.L_21:
        /*0088*/ 	.byte	0x03, 0x19
        /*008a*/ 	.short	0x0020


	//----- nvinfo : EIATTR_PARAM_CBANK
	.align		4
        /*008c*/ 	.byte	0x04, 0x0a
        /*008e*/ 	.short	(.L_23 - .L_22)
	.align		4
.L_22:
        /*0090*/ 	.word	index@(.nv.constant0._Z24product_reduction_kernelPKfPfiiii)
        /*0094*/ 	.short	0x0380
        /*0096*/ 	.short	0x0020


	//----- nvinfo : EIATTR_SW_WAR
	.align		4
.L_23:
        /*0098*/ 	.byte	0x04, 0x36
        /*009a*/ 	.short	(.L_25 - .L_24)
.L_24:
        /*009c*/ 	.word	0x00000008
.L_25:


//--------------------- .nv.callgraph             --------------------------
	.section	.nv.callgraph,"",@"SHT_CUDA_CALLGRAPH"
	.align	4
	.sectionentsize	8
	.align		4
        /*0000*/ 	.word	0x00000000
	.align		4
        /*0004*/ 	.word	0xffffffff
	.align		4
        /*0008*/ 	.word	0x00000000
	.align		4
        /*000c*/ 	.word	0xfffffffe
	.align		4
        /*0010*/ 	.word	0x00000000
	.align		4
        /*0014*/ 	.word	0xfffffffd
	.align		4
        /*0018*/ 	.word	0x00000000
	.align		4
        /*001c*/ 	.word	0xfffffffc


//--------------------- .text._Z24product_reduction_kernelPKfPfiiii --------------------------
	.section	.text._Z24product_reduction_kernelPKfPfiiii,"ax",@progbits
	.align	128
        .global         _Z24product_reduction_kernelPKfPfiiii
        .type           _Z24product_reduction_kernelPKfPfiiii,@function
        .size           _Z24product_reduction_kernelPKfPfiiii,(.L_x_7 - _Z24product_reduction_kernelPKfPfiiii)
        .other          _Z24product_reduction_kernelPKfPfiiii,@"STO_CUDA_ENTRY STV_DEFAULT"
_Z24product_reduction_kernelPKfPfiiii:
.text._Z24product_reduction_kernelPKfPfiiii:
[----:B------:R-:W-:Y:S08]  /*0000*/  LDC R1, c[0x0][0x37c] ;  /* 0x0000df00ff017b82 */ /* 0x000ff00000000800 */
[----:B------:R-:W0:Y:S02]  /*0010*/  LDC R0, c[0x0][0x39c] ;  /* 0x0000e700ff007b82 */ /* 0x000e240000000800 */
[----:B0-----:R-:W-:-:S13]  /*0020*/  ISETP.NE.AND P0, PT, R0, 0x1, PT ;  /* 0x000000010000780c */ /* 0x001fda0003f05270 */
[----:B------:R-:W-:Y:S05]  /*0030*/  @P0 EXIT ;  /* 0x000000000000094d */ /* 0x000fea0003800000 */
[----:B------:R-:W0:Y:S01]  /*0040*/  LDC R0, c[0x0][0x398] ;  /* 0x0000e600ff007b82 */ /* 0x000e220000000800 */
[----:B------:R-:W1:Y:S01]  /*0050*/  S2R R5, SR_TID.X ;  /* 0x0000000000057919 */ /* 0x000e620000002100 */
[----:B------:R-:W1:Y:S01]  /*0060*/  LDCU UR4, c[0x0][0x360] ;  /* 0x00006c00ff0477ac */ /* 0x000e620008000800 */
[----:B------:R-:W1:Y:S01]  /*0070*/  S2R R6, SR_CTAID.X ;  /* 0x0000000000067919 */ /* 0x000e620000002500 */
[----:B0-----:R-:W-:-:S04]  /*0080*/  IABS R7, R0 ;  /* 0x0000000000077213 */ /* 0x001fc80000000000 */
[----:B------:R-:W0:Y:S01]  /*0090*/  I2F.RP R4, R7 ;  /* 0x0000000700047306 */ /* 0x000e220000209400 */
[----:B-1----:R-:W-:Y:S01]  /*00a0*/  IMAD R5, R6, UR4, R5 ;  /* 0x0000000406057c24 */ /* 0x002fe2000f8e0205 */
[----:B------:R-:W1:Y:S06]  /*00b0*/  LDCU UR4, c[0x0][0x390] ;  /* 0x00007200ff0477ac */ /* 0x000e6c0008000800 */
[----:B0-----:R-:W0:Y:S02]  /*00c0*/  MUFU.RCP R4, R4 ;  /* 0x0000000400047308 */ /* 0x001e240000001000 */
[----:B0-----:R-:W-:-:S02]  /*00d0*/  IADD3 R2, PT, PT, R4, 0xffffffe, RZ ;  /* 0x0ffffffe04027810 */ /* 0x001fc40007ffe0ff */
[----:B------:R-:W-:-:S04]  /*00e0*/  IABS R4, R5 ;  /* 0x0000000500047213 */ /* 0x000fc80000000000 */
[----:B------:R0:W2:Y:S02]  /*00f0*/  F2I.FTZ.U32.TRUNC.NTZ R3, R2 ;  /* 0x0000000200037305 */ /* 0x0000a4000021f000 */
[----:B0-----:R-:W-:Y:S01]  /*0100*/  HFMA2 R2, -RZ, RZ, 0, 0 ;  /* 0x00000000ff027431 */ /* 0x001fe200000001ff */
[----:B--2---:R-:W-:-:S05]  /*0110*/  IADD3 R8, PT, PT, RZ, -R3, RZ ;  /* 0x80000003ff087210 */ /* 0x004fca0007ffe0ff */
[----:B------:R-:W-:-:S04]  /*0120*/  IMAD R9, R8, R7, RZ ;  /* 0x0000000708097224 */ /* 0x000fc800078e02ff */
[----:B------:R-:W-:-:S06]  /*0130*/  IMAD.HI.U32 R3, R3, R9, R2 ;  /* 0x0000000903037227 */ /* 0x000fcc00078e0002 */
[----:B------:R-:W-:-:S05]  /*0140*/  IMAD.HI.U32 R3, R3, R4, RZ ;  /* 0x0000000403037227 */ /* 0x000fca00078e00ff */
[----:B------:R-:W-:-:S05]  /*0150*/  IADD3 R2, PT, PT, -R3, RZ, RZ ;  /* 0x000000ff03027210 */ /* 0x000fca0007ffe1ff */
[----:B------:R-:W-:-:S05]  /*0160*/  IMAD R2, R7, R2, R4 ;  /* 0x0000000207027224 */ /* 0x000fca00078e0204 */
[----:B------:R-:W-:-:S13]  /*0170*/  ISETP.GT.U32.AND P2, PT, R7, R2, PT ;  /* 0x000000020700720c */ /* 0x000fda0003f44070 */
[-C--:B------:R-:W-:Y:S02]  /*0180*/  @!P2 IADD3 R2, PT, PT, R2, -R7.reuse, RZ ;  /* 0x800000070202a210 */ /* 0x080fe40007ffe0ff */
[----:B------:R-:W-:Y:S02]  /*0190*/  @!P2 IADD3 R3, PT, PT, R3, 0x1, RZ ;  /* 0x000000010303a810 */ /* 0x000fe40007ffe0ff */
[----:B------:R-:W-:Y:S02]  /*01a0*/  ISETP.GE.U32.AND P0, PT, R2, R7, PT ;  /* 0x000000070200720c */ /* 0x000fe40003f06070 */
[----:B------:R-:W-:Y:S02]  /*01b0*/  LOP3.LUT R2, R5, R0, RZ, 0x3c, !PT ;  /* 0x0000000005027212 */ /* 0x000fe400078e3cff */
[----:B------:R-:W-:Y:S02]  /*01c0*/  ISETP.NE.AND P2, PT, R0, RZ, PT ;  /* 0x000000ff0000720c */ /* 0x000fe40003f45270 */
[----:B------:R-:W-:-:S07]  /*01d0*/  ISETP.GE.AND P1, PT, R2, RZ, PT ;  /* 0x000000ff0200720c */ /* 0x000fce0003f26270 */
[----:B------:R-:W-:-:S06]  /*01e0*/  @P0 IADD3 R3, PT, PT, R3, 0x1, RZ ;  /* 0x0000000103030810 */ /* 0x000fcc0007ffe0ff */
[----:B------:R-:W-:Y:S02]  /*01f0*/  @!P1 IADD3 R3, PT, PT, -R3, RZ, RZ ;  /* 0x000000ff03039210 */ /* 0x000fe40007ffe1ff */
[----:B------:R-:W-:-:S04]  /*0200*/  @!P2 LOP3.LUT R3, RZ, R0, RZ, 0x33, !PT ;  /* 0x00000000ff03a212 */ /* 0x000fc800078e33ff */
[----:B-1----:R-:W-:-:S04]  /*0210*/  ISETP.GE.AND P0, PT, R3, UR4, PT ;  /* 0x0000000403007c0c */ /* 0x002fc8000bf06270 */
[----:B------:R-:W-:-:S13]  /*0220*/  ISETP.LT.OR P0, PT, R0, RZ, P0 ;  /* 0x000000ff0000720c */ /* 0x000fda0000701670 */
[----:B------:R-:W-:Y:S05]  /*0230*/  @P0 EXIT ;  /* 0x000000000000094d */ /* 0x000fea0003800000 */
[----:B------:R-:W0:Y:S01]  /*0240*/  LDCU UR7, c[0x0][0x394] ;  /* 0x00007280ff0777ac */ /* 0x000e220008000800 */
[----:B------:R-:W-:Y:S01]  /*0250*/  IMAD R6, R3, R0, RZ ;  /* 0x0000000003067224 */ /* 0x000fe200078e02ff */
[----:B------:R-:W-:Y:S01]  /*0260*/  MOV R2, 0x3f800000 ;  /* 0x3f80000000027802 */ /* 0x000fe20000000f00 */
[----:B------:R-:W1:Y:S03]  /*0270*/  LDCU.64 UR8, c[0x0][0x358] ;  /* 0x00006b00ff0877ac */ /* 0x000e660008000a00 */
[----:B------:R-:W-:Y:S01]  /*0280*/  IADD3 R5, PT, PT, R5, -R6, RZ ;  /* 0x8000000605057210 */ /* 0x000fe20007ffe0ff */
[----:B0-----:R-:W-:-:S09]  /*0290*/  UISETP.GE.AND UP0, UPT, UR7, 0x1, UPT ;  /* 0x000000010700788c */ /* 0x001fd2000bf06270 */
[----:B-1----:R-:W-:Y:S05]  /*02a0*/  BRA.U !UP0, `(.L_x_0) ;  /* 0x0000000908087547 */ /* 0x002fea000b800000 */
[----:B------:R-:W-:Y:S01]  /*02b0*/  UISETP.GE.U32.AND UP1, UPT, UR7, 0x10, UPT ;  /* 0x000000100700788c */ /* 0x000fe2000bf26070 */
[----:B------:R-:W-:Y:S01]  /*02c0*/  HFMA2 R4, -RZ, RZ, 0, 0 ;  /* 0x00000000ff047431 */ /* 0x000fe200000001ff */
[----:B------:R-:W-:Y:S01]  /*02d0*/  ULOP3.LUT UR4, UR7, 0xf, URZ, 0xc0, !UPT ;  /* 0x0000000f07047892 */ /* 0x000fe2000f8ec0ff */
[----:B------:R-:W-:-:S03]  /*02e0*/  MOV R2, 0x3f800000 ;  /* 0x3f80000000027802 */ /* 0x000fc60000000f00 */
[----:B------:R-:W-:-:S03]  /*02f0*/  UISETP.NE.AND UP0, UPT, UR4, URZ, UPT ;  /* 0x000000ff0400728c */ /* 0x000fc6000bf05270 */
[----:B------:R-:W-:Y:S08]  /*0300*/  BRA.U !UP1, `(.L_x_1) ;  /* 0x0000000109e87547 */ /* 0x000ff0000b800000 */
[----:B------:R-:W-:Y:S02]  /*0310*/  ULOP3.LUT UR5, UR7, 0x7ffffff0, URZ, 0xc0, !UPT ;  /* 0x7ffffff007057892 */ /* 0x000fe4000f8ec0ff */
[----:B------:R-:W-:Y:S01]  /*0320*/  IMAD R7, R6, UR7, R5 ;  /* 0x0000000706077c24 */ /* 0x000fe2000f8e0205 */
[----:B------:R-:W-:Y:S01]  /*0330*/  MOV R2, 0x3f800000 ;  /* 0x3f80000000027802 */ /* 0x000fe20000000f00 */
[----:B------:R-:W-:Y:S02]  /*0340*/  UIADD3 UR6, UPT, UPT, -UR5, URZ, URZ ;  /* 0x000000ff05067290 */ /* 0x000fe4000fffe1ff */
[----:B------:R-:W-:-:S10]  /*0350*/  MOV R4, UR5 ;  /* 0x0000000500047c02 */ /* 0x000fd40008000f00 */
.L_x_2:
[----:B------:R-:W0:Y:S02]  /*0360*/  LDC.64 R20, c[0x0][0x380] ;  /* 0x0000e000ff147b82 */ /* 0x000e240000000a00 */
[----:B0-----:R-:W-:-:S05]  /*0370*/  IMAD.WIDE R20, R7, 0x4, R20 ;  /* 0x0000000407147825 */ /* 0x001fca00078e0214 */
[----:B------:R-:W2:Y:S01]  /*0380*/  LDG.E R9, desc[UR8][R20.64] ;  /* 0x0000000814097981 */ /* 0x000ea2000c1e1900 */
[----:B------:R-:W-:-:S05]  /*0390*/  IMAD.WIDE.U32 R16, R0, 0x4, R20 ;  /* 0x0000000400107825 */ /* 0x000fca00078e0014 */
[----:B------:R0:W3:Y:S01]  /*03a0*/  LDG.E R6, desc[UR8][R16.64] ;  /* 0x0000000810067981 */ /* 0x0000e2000c1e1900 */
[----:B------:R-:W-:-:S05]  /*03b0*/  IMAD.WIDE.U32 R14, R0, 0x4, R16 ;  /* 0x00000004000e7825 */ /* 0x000fca00078e0010 */
[----:B------:R1:W4:Y:S01]  /*03c0*/  LDG.E R8, desc[UR8][R14.64] ;  /* 0x000000080e087981 */ /* 0x000322000c1e1900 */
[----:B------:R-:W-:-:S05]  /*03d0*/  IMAD.WIDE.U32 R22, R0, 0x4, R14 ;  /* 0x0000000400167825 */ /* 0x000fca00078e000e */
[----:B------:R-:W5:Y:S01]  /*03e0*/  LDG.E R10, desc[UR8][R22.64] ;  /* 0x00000008160a7981 */ /* 0x000f62000c1e1900 */
[----:B------:R-:W-:-:S05]  /*03f0*/  IMAD.WIDE.U32 R24, R0, 0x4, R22 ;  /* 0x0000000400187825 */ /* 0x000fca00078e0016 */
[----:B------:R-:W5:Y:S01]  /*0400*/  LDG.E R27, desc[UR8][R24.64] ;  /* 0x00000008181b7981 */ /* 0x000f62000c1e1900 */
[----:B------:R-:W-:-:S05]  /*0410*/  IMAD.WIDE.U32 R12, R0, 0x4, R24 ;  /* 0x00000004000c7825 */ /* 0x000fca00078e0018 */
[----:B------:R1:W5:Y:S01]  /*0420*/  LDG.E R26, desc[UR8][R12.64] ;  /* 0x000000080c1a7981 */ /* 0x000362000c1e1900 */
[----:B------:R-:W-:-:S05]  /*0430*/  IMAD.WIDE.U32 R28, R0, 0x4, R12 ;  /* 0x00000004001c7825 */ /* 0x000fca00078e000c */
[----:B------:R1:W5:Y:S01]  /*0440*/  LDG.E R11, desc[UR8][R28.64] ;  /* 0x000000081c0b7981 */ /* 0x000362000c1e1900 */
[----:B------:R-:W-:-:S04]  /*0450*/  IMAD.WIDE.U32 R18, R0, 0x4, R28 ;  /* 0x0000000400127825 */ /* 0x000fc800078e001c */
[C---:B0-----:R-:W-:Y:S02]  /*0460*/  IMAD.WIDE.U32 R16, R0.reuse, 0x4, R18 ;  /* 0x0000000400107825 */ /* 0x041fe400078e0012 */
[----:B------:R-:W5:Y:S02]  /*0470*/  LDG.E R18, desc[UR8][R18.64] ;  /* 0x0000000812127981 */ /* 0x000f64000c1e1900 */
[C---:B-1----:R-:W-:Y:S02]  /*0480*/  IMAD.WIDE.U32 R14, R0.reuse, 0x4, R16 ;  /* 0x00000004000e7825 */ /* 0x042fe400078e0010 */
[----:B------:R-:W5:Y:S02]  /*0490*/  LDG.E R16, desc[UR8][R16.64] ;  /* 0x0000000810107981 */ /* 0x000f64000c1e1900 */
[C---:B------:R-:W-:Y:S02]  /*04a0*/  IMAD.WIDE.U32 R12, R0.reuse, 0x4, R14 ;  /* 0x00000004000c7825 */ /* 0x040fe400078e000e */
[----:B------:R-:W5:Y:S02]  /*04b0*/  LDG.E R14, desc[UR8][R14.64] ;  /* 0x000000080e0e7981 */ /* 0x000f64000c1e1900 */
[----:B------:R-:W-:-:S04]  /*04c0*/  IMAD.WIDE.U32 R20, R0, 0x4, R12 ;  /* 0x0000000400147825 */ /* 0x000fc800078e000c */
[C---:B------:R-:W-:Y:S01]  /*04d0*/  IMAD.WIDE.U32 R22, R0.reuse, 0x4, R20 ;  /* 0x0000000400167825 */ /* 0x040fe200078e0014 */
[----:B------:R0:W5:Y:S04]  /*04e0*/  LDG.E R15, desc[UR8][R12.64] ;  /* 0x000000080c0f7981 */ /* 0x000168000c1e1900 */
[----:B------:R-:W5:Y:S01]  /*04f0*/  LDG.E R20, desc[UR8][R20.64] ;  /* 0x0000000814147981 */ /* 0x000f62000c1e1900 */
[----:B------:R-:W-:-:S03]  /*0500*/  IMAD.WIDE.U32 R24, R0, 0x4, R22 ;  /* 0x0000000400187825 */ /* 0x000fc600078e0016 */
[----:B------:R-:W5:Y:S01]  /*0510*/  LDG.E R22, desc[UR8][R22.64] ;  /* 0x0000000816167981 */ /* 0x000f62000c1e1900 */
[----:B------:R-:W-:-:S03]  /*0520*/  IMAD.WIDE.U32 R28, R0, 0x4, R24 ;  /* 0x00000004001c7825 */ /* 0x000fc600078e0018 */
[----:B------:R-:W5:Y:S01]  /*0530*/  LDG.E R24, desc[UR8][R24.64] ;  /* 0x0000000818187981 */ /* 0x000f62000c1e1900 */
[----:B0-----:R-:W-:-:S03]  /*0540*/  IMAD.WIDE.U32 R12, R0, 0x4, R28 ;  /* 0x00000004000c7825 */ /* 0x001fc600078e001c */
[----:B------:R-:W5:Y:S04]  /*0550*/  LDG.E R28, desc[UR8][R28.64] ;  /* 0x000000081c1c7981 */ /* 0x000f68000c1e1900 */
[----:B------:R-:W5:Y:S01]  /*0560*/  LDG.E R17, desc[UR8][R12.64] ;  /* 0x000000080c117981 */ /* 0x000f62000c1e1900 */
[----:B------:R-:W-:-:S04]  /*0570*/  UIADD3 UR6, UPT, UPT, UR6, 0x10, URZ ;  /* 0x0000001006067890 */ /* 0x000fc8000fffe0ff */
[----:B------:R-:W-:Y:S01]  /*0580*/  UISETP.NE.AND UP1, UPT, UR6, URZ, UPT ;  /* 0x000000ff0600728c */ /* 0x000fe2000bf25270 */
[----:B------:R-:W-:Y:S01]  /*0590*/  LEA R7, R0, R7, 0x4 ;  /* 0x0000000700077211 */ /* 0x000fe200078e20ff */
[----:B--2---:R-:W-:-:S04]  /*05a0*/  FMUL R9, R9, R2 ;  /* 0x0000000209097220 */ /* 0x004fc80000400000 */
[----:B---3--:R-:W-:-:S04]  /*05b0*/  FMUL R9, R9, R6 ;  /* 0x0000000609097220 */ /* 0x008fc80000400000 */
[----:B----4-:R-:W-:-:S04]  /*05c0*/  FMUL R9, R9, R8 ;  /* 0x0000000809097220 */ /* 0x010fc80000400000 */
[----:B-----5:R-:W-:-:S04]  /*05d0*/  FMUL R10, R9, R10 ;  /* 0x0000000a090a7220 */ /* 0x020fc80000400000 */
[----:B------:R-:W-:-:S04]  /*05e0*/  FMUL R27, R10, R27 ;  /* 0x0000001b0a1b7220 */ /* 0x000fc80000400000 */
        /* <DEDUP_REMOVED lines=10> */
[----:B------:R-:W-:Y:S01]  /*0690*/  FMUL R2, R28, R17 ;  /* 0x000000111c027220 */ /* 0x000fe20000400000 */
[----:B------:R-:W-:Y:S06]  /*06a0*/  BRA.U UP1, `(.L_x_2) ;  /* 0xfffffffd012c7547 */ /* 0x000fec000b83ffff */
.L_x_1:
[----:B------:R-:W-:Y:S05]  /*06b0*/  BRA.U !UP0, `(.L_x_0) ;  /* 0x0000000508047547 */ /* 0x000fea000b800000 */
[----:B------:R-:W-:Y:S02]  /*06c0*/  UISETP.GE.U32.AND UP0, UPT, UR4, 0x8, UPT ;  /* 0x000000080400788c */ /* 0x000fe4000bf06070 */
[----:B------:R-:W-:-:S04]  /*06d0*/  ULOP3.LUT UR5, UR7, 0x7, URZ, 0xc0, !UPT ;  /* 0x0000000707057892 */ /* 0x000fc8000f8ec0ff */
[----:B------:R-:W-:-:S03]  /*06e0*/  UISETP.NE.AND UP1, UPT, UR5, URZ, UPT ;  /* 0x000000ff0500728c */ /* 0x000fc6000bf25270 */
[----:B------:R-:W-:Y:S08]  /*06f0*/  BRA.U !UP0, `(.L_x_3) ;  /* 0x0000000108707547 */ /* 0x000ff0000b800000 */
[----:B------:R-:W0:Y:S01]  /*0700*/  LDC.64 R6, c[0x0][0x380] ;  /* 0x0000e000ff067b82 */ /* 0x000e220000000a00 */
[----:B------:R-:W-:-:S04]  /*0710*/  IMAD R8, R3, UR7, R4 ;  /* 0x0000000703087c24 */ /* 0x000fc8000f8e0204 */
[----:B------:R-:W-:-:S04]  /*0720*/  IMAD R9, R8, R0, R5 ;  /* 0x0000000008097224 */ /* 0x000fc800078e0205 */
[----:B0-----:R-:W-:-:S04]  /*0730*/  IMAD.WIDE R6, R9, 0x4, R6 ;  /* 0x0000000409067825 */ /* 0x001fc800078e0206 */
[C---:B------:R-:W-:Y:S02]  /*0740*/  IMAD.WIDE.U32 R8, R0.reuse, 0x4, R6 ;  /* 0x0000000400087825 */ /* 0x040fe400078e0006 */
[----:B------:R-:W2:Y:S02]  /*0750*/  LDG.E R7, desc[UR8][R6.64] ;  /* 0x0000000806077981 */ /* 0x000ea4000c1e1900 */
[C---:B------:R-:W-:Y:S02]  /*0760*/  IMAD.WIDE.U32 R10, R0.reuse, 0x4, R8 ;  /* 0x00000004000a7825 */ /* 0x040fe400078e0008 */
[----:B------:R-:W3:Y:S02]  /*0770*/  LDG.E R8, desc[UR8][R8.64] ;  /* 0x0000000808087981 */ /* 0x000ee4000c1e1900 */
[C---:B------:R-:W-:Y:S02]  /*0780*/  IMAD.WIDE.U32 R12, R0.reuse, 0x4, R10 ;  /* 0x00000004000c7825 */ /* 0x040fe400078e000a */
[----:B------:R-:W4:Y:S02]  /*0790*/  LDG.E R10, desc[UR8][R10.64] ;  /* 0x000000080a0a7981 */ /* 0x000f24000c1e1900 */
[----:B------:R-:W-:-:S02]  /*07a0*/  IMAD.WIDE.U32 R14, R0, 0x4, R12 ;  /* 0x00000004000e7825 */ /* 0x000fc400078e000c */
[----:B------:R-:W5:Y:S02]  /*07b0*/  LDG.E R12, desc[UR8][R12.64] ;  /* 0x000000080c0c7981 */ /* 0x000f64000c1e1900 */
[C---:B------:R-:W-:Y:S02]  /*07c0*/  IMAD.WIDE.U32 R16, R0.reuse, 0x4, R14 ;  /* 0x0000000400107825 */ /* 0x040fe400078e000e */
[----:B------:R-:W5:Y:S02]  /*07d0*/  LDG.E R14, desc[UR8][R14.64] ;  /* 0x000000080e0e7981 */ /* 0x000f64000c1e1900 */
[C---:B------:R-:W-:Y:S02]  /*07e0*/  IMAD.WIDE.U32 R18, R0.reuse, 0x4, R16 ;  /* 0x0000000400127825 */ /* 0x040fe400078e0010 */
[----:B------:R-:W5:Y:S02]  /*07f0*/  LDG.E R16, desc[UR8][R16.64] ;  /* 0x0000000810107981 */ /* 0x000f64000c1e1900 */
[----:B------:R-:W-:-:S02]  /*0800*/  IMAD.WIDE.U32 R20, R0, 0x4, R18 ;  /* 0x0000000400147825 */ /* 0x000fc400078e0012 */
[----:B------:R-:W5:Y:S04]  /*0810*/  LDG.E R18, desc[UR8][R18.64] ;  /* 0x0000000812127981 */ /* 0x000f68000c1e1900 */
[----:B------:R-:W5:Y:S01]  /*0820*/  LDG.E R20, desc[UR8][R20.64] ;  /* 0x0000000814147981 */ /* 0x000f62000c1e1900 */
[----:B------:R-:W-:Y:S01]  /*0830*/  IADD3 R4, PT, PT, R4, 0x8, RZ ;  /* 0x0000000804047810 */ /* 0x000fe20007ffe0ff */
[----:B--2---:R-:W-:-:S04]  /*0840*/  FMUL R7, R2, R7 ;  /* 0x0000000702077220 */ /* 0x004fc80000400000 */
[----:B---3--:R-:W-:-:S04]  /*0850*/  FMUL R7, R7, R8 ;  /* 0x0000000807077220 */ /* 0x008fc80000400000 */
[----:B----4-:R-:W-:-:S04]  /*0860*/  FMUL R7, R7, R10 ;  /* 0x0000000a07077220 */ /* 0x010fc80000400000 */
[----:B-----5:R-:W-:-:S04]  /*0870*/  FMUL R7, R7, R12 ;  /* 0x0000000c07077220 */ /* 0x020fc80000400000 */
[----:B------:R-:W-:-:S04]  /*0880*/  FMUL R7, R7, R14 ;  /* 0x0000000e07077220 */ /* 0x000fc80000400000 */
[----:B------:R-:W-:-:S04]  /*0890*/  FMUL R7, R7, R16 ;  /* 0x0000001007077220 */ /* 0x000fc80000400000 */
[----:B------:R-:W-:-:S04]  /*08a0*/  FMUL R7, R7, R18 ;  /* 0x0000001207077220 */ /* 0x000fc80000400000 */
[----:B------:R-:W-:-:S07]  /*08b0*/  FMUL R2, R7, R20 ;  /* 0x0000001407027220 */ /* 0x000fce0000400000 */
.L_x_3:
        /* <DEDUP_REMOVED lines=13> */
[----:B------:R-:W-:Y:S02]  /*0990*/  IMAD.WIDE.U32 R12, R0, 0x4, R10 ;  /* 0x00000004000c7825 */ /* 0x000fe400078e000a */
[----:B------:R-:W4:Y:S04]  /*09a0*/  LDG.E R11, desc[UR8][R10.64] ;  /* 0x000000080a0b7981 */ /* 0x000f28000c1e1900 */
[----:B------:R-:W5:Y:S01]  /*09b0*/  LDG.E R13, desc[UR8][R12.64] ;  /* 0x000000080c0d7981 */ /* 0x000f62000c1e1900 */
[----:B------:R-:W-:Y:S01]  /*09c0*/  IADD3 R4, PT, PT, R4, 0x4, RZ ;  /* 0x0000000404047810 */ /* 0x000fe20007ffe0ff */
[----:B--2---:R-:W-:-:S04]  /*09d0*/  FMUL R2, R2, R7 ;  /* 0x0000000702027220 */ /* 0x004fc80000400000 */
[----:B---3--:R-:W-:-:S04]  /*09e0*/  FMUL R2, R2, R9 ;  /* 0x0000000902027220 */ /* 0x008fc80000400000 */
[----:B----4-:R-:W-:-:S04]  /*09f0*/  FMUL R2, R2, R11 ;  /* 0x0000000b02027220 */ /* 0x010fc80000400000 */
[----:B-----5:R-:W-:-:S07]  /*0a00*/  FMUL R2, R2, R13 ;  /* 0x0000000d02027220 */ /* 0x020fce0000400000 */
.L_x_4:
[----:B------:R-:W-:Y:S05]  /*0a10*/  BRA.U !UP1, `(.L_x_0) ;  /* 0x00000001092c7547 */ /* 0x000fea000b800000 */
[----:B------:R-:W0:Y:S01]  /*0a20*/  LDC.64 R8, c[0x0][0x380] ;  /* 0x0000e000ff087b82 */ /* 0x000e220000000a00 */
[----:B------:R-:W-:Y:S01]  /*0a30*/  IMAD R4, R3, UR7, R4 ;  /* 0x0000000703047c24 */ /* 0x000fe2000f8e0204 */
[----:B------:R-:W-:-:S03]  /*0a40*/  UIADD3 UR4, UPT, UPT, -UR4, URZ, URZ ;  /* 0x000000ff04047290 */ /* 0x000fc6000fffe1ff */
[----:B------:R-:W-:-:S09]  /*0a50*/  IMAD R11, R4, R0, R5 ;  /* 0x00000000040b7224 */ /* 0x000fd200078e0205 */
.L_x_5:
[----:B0-----:R-:W-:-:S06]  /*0a60*/  IMAD.WIDE R6, R11, 0x4, R8 ;  /* 0x000000040b067825 */ /* 0x001fcc00078e0208 */
[----:B------:R-:W2:Y:S01]  /*0a70*/  LDG.E R7, desc[UR8][R6.64] ;  /* 0x0000000806077981 */ /* 0x000ea2000c1e1900 */
[----:B------:R-:W-:Y:S01]  /*0a80*/  UIADD3 UR4, UPT, UPT, UR4, 0x1, URZ ;  /* 0x0000000104047890 */ /* 0x000fe2000fffe0ff */
[----:B------:R-:W-:-:S03]  /*0a90*/  IADD3 R11, PT, PT, R11, R0, RZ ;  /* 0x000000000b0b7210 */ /* 0x000fc60007ffe0ff */
[----:B------:R-:W-:Y:S01]  /*0aa0*/  UISETP.NE.AND UP0, UPT, UR4, URZ, UPT ;  /* 0x000000ff0400728c */ /* 0x000fe2000bf05270 */
[----:B--2---:R-:W-:-:S08]  /*0ab0*/  FMUL R2, R7, R2 ;  /* 0x0000000207027220 */ /* 0x004fd00000400000 */
[----:B------:R-:W-:Y:S05]  /*0ac0*/  BRA.U UP0, `(.L_x_5) ;  /* 0xfffffffd00e47547 */ /* 0x000fea000b83ffff */
.L_x_0:
[----:B------:R-:W0:Y:S01]  /*0ad0*/  LDC.64 R6, c[0x0][0x388] ;  /* 0x0000e200ff067b82 */ /* 0x000e220000000a00 */
[----:B------:R-:W-:-:S04]  /*0ae0*/  IMAD R5, R3, R0, R5 ;  /* 0x0000000003057224 */ /* 0x000fc800078e0205 */
[----:B0-----:R-:W-:-:S05]  /*0af0*/  IMAD.WIDE R4, R5, 0x4, R6 ;  /* 0x0000000405047825 */ /* 0x001fca00078e0206 */
[----:B------:R-:W-:Y:S01]  /*0b00*/  STG.E desc[UR8][R4.64], R2 ;  /* 0x0000000204007986 */ /* 0x000fe2000c101908 */
[----:B------:R-:W-:Y:S05]  /*0b10*/  EXIT ;  /* 0x000000000000794d */ /* 0x000fea0003800000 */
.L_x_6:
[----:B------:R-:W-:-:S00]  /*0b20*/  BRA `(.L_x_6) ;  /* 0xfffffffc00fc7947 */ /* 0x000fc0000383ffff */
[----:B------:R-:W-:-:S00]  /*0b30*/  NOP ;  /* 0x0000000000007918 */ /* 0x000fc00000000000 */
        /* <DEDUP_REMOVED lines=12> */
.L_x_7:


//--------------------- .nv.shared.reserved.0     --------------------------
	.section	.nv.shared.reserved.0,"aw",@nobits
	.weak		__nv_reservedSMEM_offset_0_alias
	.size		__nv_reservedSMEM_offset_0_alias, 0, 64
	.other		__nv_reservedSMEM_offset_0_alias,@"STO_CUDA_RESERVED_SHARED STV_DEFAULT"
__nv_reservedSMEM_offset_0_alias:
	.zero		0
	.zero		64


//--------------------- .nv.constant0._Z24product_reduction_kernelPKfPfiiii --------------------------
	.section	.nv.constant0._Z24product_reduction_kernelPKfPfiiii,"a",@progbits
	.sectionflags	@""
	.align	4
.nv.constant0._Z24product_reduction_kernelPKfPfiiii:
	.zero		928


//--------------------- SYMBOLS --------------------------

	.type		.nv.reservedSmem.offset0,@object
	.size		.nv.reservedSmem.offset0,0x4
